//
// Generated by NVIDIA NVVM Compiler
//
// Compiler Build ID: CL-36424714
// Cuda compilation tools, release 13.0, V13.0.88
// Based on NVVM 20.0.0
//

.version 9.0
.target sm_100
.address_size 64

	// .globl	_Z16decimal_to_octalPiS_i

.visible .entry _Z16decimal_to_octalPiS_i(
	.param .u64 .ptr .align 1 _Z16decimal_to_octalPiS_i_param_0,
	.param .u64 .ptr .align 1 _Z16decimal_to_octalPiS_i_param_1,
	.param .u32 _Z16decimal_to_octalPiS_i_param_2
)
{
	.local .align 16 .b8 	__local_depot0[400];
	.reg .b64 	%SP;
	.reg .b64 	%SPL;
	.reg .pred 	%p<13>;
	.reg .b32 	%r<150>;
	.reg .b64 	%rd<71>;

	mov.u64 	%SPL, __local_depot0;
	ld.param.u64 	%rd2, [_Z16decimal_to_octalPiS_i_param_0];
	ld.param.u64 	%rd3, [_Z16decimal_to_octalPiS_i_param_1];
	ld.param.u32 	%r41, [_Z16decimal_to_octalPiS_i_param_2];
	add.u64 	%rd1, %SPL, 0;
	mov.u32 	%r1, %tid.x;
	setp.ge.s32 	%p1, %r1, %r41;
	@%p1 bra 	$L__BB0_19;
	cvta.to.global.u64 	%rd5, %rd2;
	mul.wide.u32 	%rd6, %r1, 4;
	add.s64 	%rd7, %rd5, %rd6;
	ld.global.u32 	%r133, [%rd7];
	setp.lt.s32 	%p2, %r133, 1;
	mov.b32 	%r131, 0;
	@%p2 bra 	$L__BB0_4;
	mov.b32 	%r132, 0;
$L__BB0_3:
	and.b32  	%r44, %r133, 7;
	add.s32 	%r131, %r132, 1;
	mul.wide.u32 	%rd8, %r132, 4;
	add.s64 	%rd9, %rd1, %rd8;
	st.local.u32 	[%rd9], %r44;
	shr.u32 	%r10, %r133, 3;
	setp.lt.u32 	%p3, %r133, 8;
	mov.u32 	%r132, %r131;
	mov.u32 	%r133, %r10;
	@%p3 bra 	$L__BB0_4;
	bra.uni 	$L__BB0_3;
$L__BB0_4:
	setp.lt.s32 	%p4, %r131, 1;
	@%p4 bra 	$L__BB0_18;
	and.b32  	%r4, %r131, 15;
	setp.lt.u32 	%p5, %r131, 16;
	mov.u32 	%r141, %r131;
	@%p5 bra 	$L__BB0_9;
	add.s32 	%r135, %r131, -8;
	and.b32  	%r49, %r131, -16;
	neg.s32 	%r134, %r49;
$L__BB0_7:
	.pragma "nounroll";
	add.s32 	%r50, %r135, 7;
	mul.wide.u32 	%rd10, %r50, 4;
	add.s64 	%rd11, %rd1, %rd10;
	ld.local.u32 	%r51, [%rd11];
	mad.lo.s32 	%r52, %r149, 10, %r51;
	add.s32 	%r53, %r135, 6;
	mul.wide.u32 	%rd12, %r53, 4;
	add.s64 	%rd13, %rd1, %rd12;
	ld.local.u32 	%r54, [%rd13];
	mad.lo.s32 	%r55, %r52, 10, %r54;
	add.s32 	%r56, %r135, 5;
	mul.wide.u32 	%rd14, %r56, 4;
	add.s64 	%rd15, %rd1, %rd14;
	ld.local.u32 	%r57, [%rd15];
	mad.lo.s32 	%r58, %r55, 10, %r57;
	add.s32 	%r59, %r135, 4;
	mul.wide.u32 	%rd16, %r59, 4;
	add.s64 	%rd17, %rd1, %rd16;
	ld.local.u32 	%r60, [%rd17];
	mad.lo.s32 	%r61, %r58, 10, %r60;
	add.s32 	%r62, %r135, 3;
	mul.wide.u32 	%rd18, %r62, 4;
	add.s64 	%rd19, %rd1, %rd18;
	ld.local.u32 	%r63, [%rd19];
	mad.lo.s32 	%r64, %r61, 10, %r63;
	add.s32 	%r65, %r135, 2;
	mul.wide.u32 	%rd20, %r65, 4;
	add.s64 	%rd21, %rd1, %rd20;
	ld.local.u32 	%r66, [%rd21];
	mad.lo.s32 	%r67, %r64, 10, %r66;
	add.s32 	%r68, %r135, 1;
	mul.wide.u32 	%rd22, %r68, 4;
	add.s64 	%rd23, %rd1, %rd22;
	ld.local.u32 	%r69, [%rd23];
	mad.lo.s32 	%r70, %r67, 10, %r69;
	add.s32 	%r71, %r135, -8;
	mul.wide.u32 	%rd24, %r135, 4;
	add.s64 	%rd25, %rd1, %rd24;
	ld.local.u32 	%r72, [%rd25];
	mad.lo.s32 	%r73, %r70, 10, %r72;
	add.s32 	%r74, %r135, -1;
	mul.wide.u32 	%rd26, %r74, 4;
	add.s64 	%rd27, %rd1, %rd26;
	ld.local.u32 	%r75, [%rd27];
	mad.lo.s32 	%r76, %r73, 10, %r75;
	add.s32 	%r77, %r135, -2;
	mul.wide.u32 	%rd28, %r77, 4;
	add.s64 	%rd29, %rd1, %rd28;
	ld.local.u32 	%r78, [%rd29];
	mad.lo.s32 	%r79, %r76, 10, %r78;
	add.s32 	%r80, %r135, -3;
	mul.wide.u32 	%rd30, %r80, 4;
	add.s64 	%rd31, %rd1, %rd30;
	ld.local.u32 	%r81, [%rd31];
	mad.lo.s32 	%r82, %r79, 10, %r81;
	add.s32 	%r83, %r135, -4;
	mul.wide.u32 	%rd32, %r83, 4;
	add.s64 	%rd33, %rd1, %rd32;
	ld.local.u32 	%r84, [%rd33];
	mad.lo.s32 	%r85, %r82, 10, %r84;
	add.s32 	%r86, %r135, -5;
	mul.wide.u32 	%rd34, %r86, 4;
	add.s64 	%rd35, %rd1, %rd34;
	ld.local.u32 	%r87, [%rd35];
	mad.lo.s32 	%r88, %r85, 10, %r87;
	add.s32 	%r89, %r135, -6;
	mul.wide.u32 	%rd36, %r89, 4;
	add.s64 	%rd37, %rd1, %rd36;
	ld.local.u32 	%r90, [%rd37];
	mad.lo.s32 	%r91, %r88, 10, %r90;
	add.s32 	%r92, %r135, -7;
	mul.wide.u32 	%rd38, %r92, 4;
	add.s64 	%rd39, %rd1, %rd38;
	ld.local.u32 	%r93, [%rd39];
	mad.lo.s32 	%r94, %r91, 10, %r93;
	mul.wide.u32 	%rd40, %r71, 4;
	add.s64 	%rd41, %rd1, %rd40;
	ld.local.u32 	%r95, [%rd41];
	mad.lo.s32 	%r149, %r94, 10, %r95;
	add.s32 	%r135, %r135, -16;
	add.s32 	%r134, %r134, 16;
	setp.ne.s32 	%p6, %r134, 0;
	@%p6 bra 	$L__BB0_7;
	add.s32 	%r141, %r135, 8;
$L__BB0_9:
	setp.eq.s32 	%p7, %r4, 0;
	@%p7 bra 	$L__BB0_18;
	and.b32  	%r21, %r131, 7;
	setp.lt.u32 	%p8, %r4, 8;
	@%p8 bra 	$L__BB0_12;
	add.s32 	%r97, %r141, -1;
	mul.wide.u32 	%rd42, %r97, 4;
	add.s64 	%rd43, %rd1, %rd42;
	ld.local.u32 	%r98, [%rd43];
	mad.lo.s32 	%r99, %r149, 10, %r98;
	add.s32 	%r100, %r141, -2;
	mul.wide.u32 	%rd44, %r100, 4;
	add.s64 	%rd45, %rd1, %rd44;
	ld.local.u32 	%r101, [%rd45];
	mad.lo.s32 	%r102, %r99, 10, %r101;
	add.s32 	%r103, %r141, -3;
	mul.wide.u32 	%rd46, %r103, 4;
	add.s64 	%rd47, %rd1, %rd46;
	ld.local.u32 	%r104, [%rd47];
	mad.lo.s32 	%r105, %r102, 10, %r104;
	add.s32 	%r106, %r141, -4;
	mul.wide.u32 	%rd48, %r106, 4;
	add.s64 	%rd49, %rd1, %rd48;
	ld.local.u32 	%r107, [%rd49];
	mad.lo.s32 	%r108, %r105, 10, %r107;
	add.s32 	%r109, %r141, -5;
	mul.wide.u32 	%rd50, %r109, 4;
	add.s64 	%rd51, %rd1, %rd50;
	ld.local.u32 	%r110, [%rd51];
	mad.lo.s32 	%r111, %r108, 10, %r110;
	add.s32 	%r112, %r141, -6;
	mul.wide.u32 	%rd52, %r112, 4;
	add.s64 	%rd53, %rd1, %rd52;
	ld.local.u32 	%r113, [%rd53];
	mad.lo.s32 	%r114, %r111, 10, %r113;
	add.s32 	%r115, %r141, -7;
	mul.wide.u32 	%rd54, %r115, 4;
	add.s64 	%rd55, %rd1, %rd54;
	ld.local.u32 	%r116, [%rd55];
	mad.lo.s32 	%r117, %r114, 10, %r116;
	add.s32 	%r141, %r141, -8;
	mul.wide.u32 	%rd56, %r141, 4;
	add.s64 	%rd57, %rd1, %rd56;
	ld.local.u32 	%r118, [%rd57];
	mad.lo.s32 	%r149, %r117, 10, %r118;
$L__BB0_12:
	setp.eq.s32 	%p9, %r21, 0;
	@%p9 bra 	$L__BB0_18;
	and.b32  	%r27, %r131, 3;
	setp.lt.u32 	%p10, %r21, 4;
	@%p10 bra 	$L__BB0_15;
	add.s32 	%r120, %r141, -1;
	mul.wide.u32 	%rd58, %r120, 4;
	add.s64 	%rd59, %rd1, %rd58;
	ld.local.u32 	%r121, [%rd59];
	mad.lo.s32 	%r122, %r149, 10, %r121;
	add.s32 	%r123, %r141, -2;
	mul.wide.u32 	%rd60, %r123, 4;
	add.s64 	%rd61, %rd1, %rd60;
	ld.local.u32 	%r124, [%rd61];
	mad.lo.s32 	%r125, %r122, 10, %r124;
	add.s32 	%r126, %r141, -3;
	mul.wide.u32 	%rd62, %r126, 4;
	add.s64 	%rd63, %rd1, %rd62;
	ld.local.u32 	%r127, [%rd63];
	mad.lo.s32 	%r128, %r125, 10, %r127;
	add.s32 	%r141, %r141, -4;
	mul.wide.u32 	%rd64, %r141, 4;
	add.s64 	%rd65, %rd1, %rd64;
	ld.local.u32 	%r129, [%rd65];
	mad.lo.s32 	%r149, %r128, 10, %r129;
$L__BB0_15:
	setp.eq.s32 	%p11, %r27, 0;
	@%p11 bra 	$L__BB0_18;
	neg.s32 	%r146, %r27;
$L__BB0_17:
	.pragma "nounroll";
	add.s32 	%r141, %r141, -1;
	mul.wide.u32 	%rd66, %r141, 4;
	add.s64 	%rd67, %rd1, %rd66;
	ld.local.u32 	%r130, [%rd67];
	mad.lo.s32 	%r149, %r149, 10, %r130;
	add.s32 	%r146, %r146, 1;
	setp.ne.s32 	%p12, %r146, 0;
	@%p12 bra 	$L__BB0_17;
$L__BB0_18:
	cvta.to.global.u64 	%rd68, %rd3;
	add.s64 	%rd70, %rd68, %rd6;
	st.global.u32 	[%rd70], %r149;
$L__BB0_19:
	ret;

}


// ===== COMPILED SASS (sm_100) =====

	.target	sm_100

	.elftype	@"ET_EXEC"


//--------------------- .note.nv.tkinfo           --------------------------
	.section	.note.nv.tkinfo,"",@"SHT_NOTE"
	.sectionflags	@"SHF_NOTE_NV_TKINFO"
	.tkinfo
        /*0018*/ 	.word	0x00000002
        /*0030*/ 	.string	""
        /*0030*/ 	.string	"ptxas"
        /*0030*/ 	.string	"Cuda compilation tools, release 13.0, V13.0.88"
        /*0030*/ 	.string	"Build cuda_13.0.r13.0/compiler.36424714_0"
        /*0030*/ 	.string	"-arch sm_100 -m 64 "



//--------------------- .note.nv.cuinfo           --------------------------
	.section	.note.nv.cuinfo,"",@"SHT_NOTE"
	.sectionflags	@"SHF_NOTE_NV_CUINFO"
        /*0018*/ 	.short	0x0002
        /*001a*/ 	.short	0x0064
        /*001c*/ 	.short	0x0082
	.zero		2


//--------------------- .nv.info                  --------------------------
	.section	.nv.info,"",@"SHT_CUDA_INFO"
	.align	4


	//----- nvinfo : EIATTR_REGCOUNT
	.align		4
        /*0000*/ 	.byte	0x04, 0x2f
        /*0002*/ 	.short	(.L_1 - .L_0)
	.align		4
.L_0:
        /*0004*/ 	.word	index@(_Z16decimal_to_octalPiS_i)
        /*0008*/ 	.word	0x0000001d


	//----- nvinfo : EIATTR_FRAME_SIZE
	.align		4
.L_1:
        /*000c*/ 	.byte	0x04, 0x11
        /*000e*/ 	.short	(.L_3 - .L_2)
	.align		4
.L_2:
        /*0010*/ 	.word	index@(_Z16decimal_to_octalPiS_i)
        /*0014*/ 	.word	0x00000190


	//----- nvinfo : EIATTR_MIN_STACK_SIZE
	.align		4
.L_3:
        /*0018*/ 	.byte	0x04, 0x12
        /*001a*/ 	.short	(.L_5 - .L_4)
	.align		4
.L_4:
        /*001c*/ 	.word	index@(_Z16decimal_to_octalPiS_i)
        /*0020*/ 	.word	0x00000190
.L_5:


//--------------------- .nv.compat                --------------------------
	.section	.nv.compat,"",@"SHT_CUDA_COMPAT_INFO"
	.align	4
        /*0000*/ 	.byte	0x02, 0x09, 0x00, 0x00, 0x02, 0x02, 0x01, 0x00, 0x02, 0x05, 0x05, 0x00, 0x03, 0x07, 0x01, 0x01
        /*0010*/ 	.byte	0x02, 0x03, 0x00, 0x00, 0x02, 0x06, 0x01, 0x00, 0x04, 0x0b, 0x08, 0x00, 0x09, 0x00, 0x00, 0x00
        /*0020*/ 	.byte	0x00, 0x00, 0x00, 0x00


//--------------------- .nv.info._Z16decimal_to_octalPiS_i --------------------------
	.section	.nv.info._Z16decimal_to_octalPiS_i,"",@"SHT_CUDA_INFO"
	.sectionflags	@""
	.align	4


	//----- nvinfo : EIATTR_CUDA_API_VERSION
	.align		4
        /*0000*/ 	.byte	0x04, 0x37
        /*0002*/ 	.short	(.L_7 - .L_6)
.L_6:
        /*0004*/ 	.word	0x00000082


	//----- nvinfo : EIATTR_KPARAM_INFO
	.align		4
.L_7:
        /*0008*/ 	.byte	0x04, 0x17
        /*000a*/ 	.short	(.L_9 - .L_8)
.L_8:
        /*000c*/ 	.word	0x00000000
        /*0010*/ 	.short	0x0002
        /*0012*/ 	.short	0x0010
        /*0014*/ 	.byte	0x00, 0xf0, 0x11, 0x00


	//----- nvinfo : EIATTR_KPARAM_INFO
	.align		4
.L_9:
        /*0018*/ 	.byte	0x04, 0x17
        /*001a*/ 	.short	(.L_11 - .L_10)
.L_10:
        /*001c*/ 	.word	0x00000000
        /*0020*/ 	.short	0x0001
        /*0022*/ 	.short	0x0008
        /*0024*/ 	.byte	0x00, 0xf5, 0x21, 0x00


	//----- nvinfo : EIATTR_KPARAM_INFO
	.align		4
.L_11:
        /*0028*/ 	.byte	0x04, 0x17
        /*002a*/ 	.short	(.L_13 - .L_12)
.L_12:
        /*002c*/ 	.word	0x00000000
        /*0030*/ 	.short	0x0000
        /*0032*/ 	.short	0x0000
        /*0034*/ 	.byte	0x00, 0xf5, 0x21, 0x00


	//----- nvinfo : EIATTR_SPARSE_MMA_MASK
	.align		4
.L_13:
        /*0038*/ 	.byte	0x03, 0x50
        /*003a*/ 	.short	0x0000


	//----- nvinfo : EIATTR_MAXREG_COUNT
	.align		4
        /*003c*/ 	.byte	0x03, 0x1b
        /*003e*/ 	.short	0x00ff


	//----- nvinfo : EIATTR_MERCURY_ISA_VERSION
	.align		4
        /*0040*/ 	.byte	0x03, 0x5f
        /*0042*/ 	.short	0x0101


	//----- nvinfo : EIATTR_VRC_CTA_INIT_COUNT
	.align		4
        /*0044*/ 	.byte	0x02, 0x4a
	.zero		1
	.zero		1


	//----- nvinfo : EIATTR_EXIT_INSTR_OFFSETS
	.align		4
        /*0048*/ 	.byte	0x04, 0x1c
        /*004a*/ 	.short	(.L_15 - .L_14)


	//   ....[0]....
.L_14:
        /*004c*/ 	.word	0x00000050


	//   ....[1]....
        /*0050*/ 	.word	0x00000b80


	//----- nvinfo : EIATTR_CRS_STACK_SIZE
	.align		4
.L_15:
        /*0054*/ 	.byte	0x04, 0x1e
        /*0056*/ 	.short	(.L_17 - .L_16)
.L_16:
        /*0058*/ 	.word	0x00000000


	//----- nvinfo : EIATTR_CBANK_PARAM_SIZE
	.align		4
.L_17:
        /*005c*/ 	.byte	0x03, 0x19
        /*005e*/ 	.short	0x0014


	//----- nvinfo : EIATTR_PARAM_CBANK
	.align		4
        /*0060*/ 	.byte	0x04, 0x0a
        /*0062*/ 	.short	(.L_19 - .L_18)
	.align		4
.L_18:
        /*0064*/ 	.word	index@(.nv.constant0._Z16decimal_to_octalPiS_i)
        /*0068*/ 	.short	0x0380
        /*006a*/ 	.short	0x0014


	//----- nvinfo : EIATTR_SW_WAR
	.align		4
.L_19:
        /*006c*/ 	.byte	0x04, 0x36
        /*006e*/ 	.short	(.L_21 - .L_20)
.L_20:
        /*0070*/ 	.word	0x00000008
.L_21:


//--------------------- .nv.callgraph             --------------------------
	.section	.nv.callgraph,"",@"SHT_CUDA_CALLGRAPH"
	.align	4
	.sectionentsize	8
	.align		4
        /*0000*/ 	.word	0x00000000
	.align		4
        /*0004*/ 	.word	0xffffffff
	.align		4
        /*0008*/ 	.word	0x00000000
	.align		4
        /*000c*/ 	.word	0xfffffffe
	.align		4
        /*0010*/ 	.word	0x00000000
	.align		4
        /*0014*/ 	.word	0xfffffffd
	.align		4
        /*0018*/ 	.word	0x00000000
	.align		4
        /*001c*/ 	.word	0xfffffffc


//--------------------- .text._Z16decimal_to_octalPiS_i --------------------------
	.section	.text._Z16decimal_to_octalPiS_i,"ax",@progbits
	.align	128
        .global         _Z16decimal_to_octalPiS_i
        .type           _Z16decimal_to_octalPiS_i,@function
        .size           _Z16decimal_to_octalPiS_i,(.L_x_16 - _Z16decimal_to_octalPiS_i)
        .other          _Z16decimal_to_octalPiS_i,@"STO_CUDA_ENTRY STV_DEFAULT"
_Z16decimal_to_octalPiS_i:
.text._Z16decimal_to_octalPiS_i:
[----:B------:R-:W0:Y:S01]  /*0000*/  LDC R1, c[0x0][0x37c] ;  /* 0x0000df00ff017b82 */ /* 0x000e220000000800 */
[----:B------:R-:W1:Y:S01]  /*0010*/  S2R R0, SR_TID.X ;  /* 0x0000000000007919 */ /* 0x000e620000002100 */
[----:B------:R-:W1:Y:S01]  /*0020*/  LDCU UR4, c[0x0][0x390] ;  /* 0x00007200ff0477ac */ /* 0x000e620008000800 */
[----:B0-----:R-:W-:Y:S02]  /*0030*/  IADD3 R1, PT, PT, R1, -0x190, RZ ;  /* 0xfffffe7001017810 */ /* 0x001fe40007ffe0ff */
[----:B-1----:R-:W-:-:S13]  /*0040*/  ISETP.GE.AND P0, PT, R0, UR4, PT ;  /* 0x0000000400007c0c */ /* 0x002fda000bf06270 */
[----:B------:R-:W-:Y:S05]  /*0050*/  @P0 EXIT ;  /* 0x000000000000094d */ /* 0x000fea0003800000 */
[----:B------:R-:W0:Y:S01]  /*0060*/  LDC.64 R4, c[0x0][0x380] ;  /* 0x0000e000ff047b82 */ /* 0x000e220000000a00 */
[----:B------:R-:W1:Y:S01]  /*0070*/  LDCU.64 UR4, c[0x0][0x358] ;  /* 0x00006b00ff0477ac */ /* 0x000e620008000a00 */
[----:B0-----:R-:W-:-:S06]  /*0080*/  IMAD.WIDE.U32 R4, R0, 0x4, R4 ;  /* 0x0000000400047825 */ /* 0x001fcc00078e0004 */
[----:B-1----:R-:W2:Y:S01]  /*0090*/  LDG.E R4, desc[UR4][R4.64] ;  /* 0x0000000404047981 */ /* 0x002ea2000c1e1900 */
[----:B------:R-:W-:Y:S01]  /*00a0*/  BSSY.RECONVERGENT B0, `(.L_x_0) ;  /* 0x000000f000007945 */ /* 0x000fe20003800200 */
[----:B------:R-:W-:Y:S01]  /*00b0*/  IMAD.MOV.U32 R3, RZ, RZ, RZ ;  /* 0x000000ffff037224 */ /* 0x000fe200078e00ff */
[----:B--2---:R-:W-:-:S13]  /*00c0*/  ISETP.GE.AND P0, PT, R4, 0x1, PT ;  /* 0x000000010400780c */ /* 0x004fda0003f06270 */
[----:B------:R-:W-:Y:S05]  /*00d0*/  @!P0 BRA `(.L_x_1) ;  /* 0x00000000002c8947 */ /* 0x000fea0003800000 */
[----:B------:R-:W-:Y:S01]  /*00e0*/  HFMA2 R2, -RZ, RZ, 0, 0 ;  /* 0x00000000ff027431 */ /* 0x000fe200000001ff */
[----:B------:R-:W-:Y:S06]  /*00f0*/  BSSY.RECONVERGENT B1, `(.L_x_2) ;  /* 0x0000008000017945 */ /* 0x000fec0003800200 */
.L_x_3:
[----:B------:R-:W-:Y:S01]  /*0100*/  IMAD R6, R2, 0x4, R1 ;  /* 0x0000000402067824 */ /* 0x000fe200078e0201 */
[C---:B------:R-:W-:Y:S02]  /*0110*/  LOP3.LUT R3, R4.reuse, 0x7, RZ, 0xc0, !PT ;  /* 0x0000000704037812 */ /* 0x040fe400078ec0ff */
[----:B------:R-:W-:Y:S02]  /*0120*/  ISETP.GE.U32.AND P0, PT, R4, 0x8, PT ;  /* 0x000000080400780c */ /* 0x000fe40003f06070 */
[----:B------:R-:W-:Y:S01]  /*0130*/  SHF.R.U32.HI R4, RZ, 0x3, R4 ;  /* 0x00000003ff047819 */ /* 0x000fe20000011604 */
[----:B------:R0:W-:Y:S01]  /*0140*/  STL [R6], R3 ;  /* 0x0000000306007387 */ /* 0x0001e20000100800 */
[----:B------:R-:W-:-:S09]  /*0150*/  IADD3 R2, PT, PT, R2, 0x1, RZ ;  /* 0x0000000102027810 */ /* 0x000fd20007ffe0ff */
[----:B0-----:R-:W-:Y:S05]  /*0160*/  @P0 BRA `(.L_x_3) ;  /* 0xfffffffc00e40947 */ /* 0x001fea000383ffff */
[----:B------:R-:W-:Y:S05]  /*0170*/  BSYNC.RECONVERGENT B1 ;  /* 0x0000000000017941 */ /* 0x000fea0003800200 */
.L_x_2:
[----:B------:R-:W-:-:S07]  /*0180*/  IMAD.MOV.U32 R3, RZ, RZ, R2 ;  /* 0x000000ffff037224 */ /* 0x000fce00078e0002 */
.L_x_1:
[----:B------:R-:W-:Y:S05]  /*0190*/  BSYNC.RECONVERGENT B0 ;  /* 0x0000000000007941 */ /* 0x000fea0003800200 */
.L_x_0:
[----:B------:R-:W-:Y:S01]  /*01a0*/  ISETP.GE.AND P0, PT, R3, 0x1, PT ;  /* 0x000000010300780c */ /* 0x000fe20003f06270 */
[----:B------:R-:W-:-:S12]  /*01b0*/  BSSY.RECONVERGENT B0, `(.L_x_4) ;  /* 0x0000099000007945 */ /* 0x000fd80003800200 */
[----:B------:R-:W-:Y:S05]  /*01c0*/  @!P0 BRA `(.L_x_5) ;  /* 0x00000008005c8947 */ /* 0x000fea0003800000 */
[C---:B------:R-:W-:Y:S01]  /*01d0*/  ISETP.GE.U32.AND P0, PT, R3.reuse, 0x10, PT ;  /* 0x000000100300780c */ /* 0x040fe20003f06070 */
[----:B------:R-:W-:Y:S01]  /*01e0*/  BSSY.RECONVERGENT B1, `(.L_x_6) ;  /* 0x000004d000017945 */ /* 0x000fe20003800200 */
[----:B------:R-:W-:Y:S02]  /*01f0*/  LOP3.LUT R22, R3, 0xf, RZ, 0xc0, !PT ;  /* 0x0000000f03167812 */ /* 0x000fe400078ec0ff */
[----:B------:R-:W-:-:S09]  /*0200*/  MOV R4, R3 ;  /* 0x0000000300047202 */ /* 0x000fd20000000f00 */
[----:B------:R-:W-:Y:S05]  /*0210*/  @!P0 BRA `(.L_x_7) ;  /* 0x0000000400248947 */ /* 0x000fea0003800000 */
[C---:B------:R-:W-:Y:S01]  /*0220*/  LOP3.LUT R5, R3.reuse, 0xfffffff0, RZ, 0xc0, !PT ;  /* 0xfffffff003057812 */ /* 0x040fe200078ec0ff */
[----:B------:R-:W-:Y:S01]  /*0230*/  BSSY.RECONVERGENT B2, `(.L_x_8) ;  /* 0x0000046000027945 */ /* 0x000fe20003800200 */
[----:B------:R-:W-:Y:S02]  /*0240*/  VIADD R4, R3, 0xfffffff8 ;  /* 0xfffffff803047836 */ /* 0x000fe40000000000 */
[----:B------:R-:W-:-:S07]  /*0250*/  IADD3 R5, PT, PT, -R5, RZ, RZ ;  /* 0x000000ff05057210 */ /* 0x000fce0007ffe1ff */
.L_x_9:
[C---:B------:R-:W-:Y:S01]  /*0260*/  VIADD R6, R4.reuse, 0x7 ;  /* 0x0000000704067836 */ /* 0x040fe20000000000 */
[C---:B------:R-:W-:Y:S02]  /*0270*/  IADD3 R8, PT, PT, R4.reuse, 0x6, RZ ;  /* 0x0000000604087810 */ /* 0x040fe40007ffe0ff */
[----:B------:R-:W-:Y:S01]  /*0280*/  IADD3 R10, PT, PT, R4, 0x5, RZ ;  /* 0x00000005040a7810 */ /* 0x000fe20007ffe0ff */
[--C-:B------:R-:W-:Y:S02]  /*0290*/  IMAD R7, R6, 0x4, R1.reuse ;  /* 0x0000000406077824 */ /* 0x100fe400078e0201 */
[--C-:B------:R-:W-:Y:S01]  /*02a0*/  IMAD R6, R8, 0x4, R1.reuse ;  /* 0x0000000408067824 */ /* 0x100fe200078e0201 */
[----:B------:R-:W-:Y:S01]  /*02b0*/  IADD3 R12, PT, PT, R4, 0x4, RZ ;  /* 0x00000004040c7810 */ /* 0x000fe20007ffe0ff */
[--C-:B------:R-:W-:Y:S02]  /*02c0*/  IMAD R8, R10, 0x4, R1.reuse ;  /* 0x000000040a087824 */ /* 0x100fe400078e0201 */
[----:B------:R-:W2:Y:S01]  /*02d0*/  LDL R7, [R7] ;  /* 0x0000000007077983 */ /* 0x000ea20000100800 */
[----:B------:R-:W-:Y:S01]  /*02e0*/  IADD3 R10, PT, PT, R4, 0x3, RZ ;  /* 0x00000003040a7810 */ /* 0x000fe20007ffe0ff */
[----:B------:R-:W-:-:S02]  /*02f0*/  IMAD R9, R12, 0x4, R1 ;  /* 0x000000040c097824 */ /* 0x000fc400078e0201 */
[----:B------:R-:W3:Y:S01]  /*0300*/  LDL R6, [R6] ;  /* 0x0000000006067983 */ /* 0x000ee20000100800 */
[----:B------:R-:W-:Y:S01]  /*0310*/  IADD3 R12, PT, PT, R4, 0x2, RZ ;  /* 0x00000002040c7810 */ /* 0x000fe20007ffe0ff */
[----:B------:R-:W-:Y:S02]  /*0320*/  IMAD R10, R10, 0x4, R1 ;  /* 0x000000040a0a7824 */ /* 0x000fe400078e0201 */
[----:B------:R-:W4:Y:S01]  /*0330*/  LDL R8, [R8] ;  /* 0x0000000008087983 */ /* 0x000f220000100800 */
[----:B------:R-:W-:-:S03]  /*0340*/  IADD3 R14, PT, PT, R4, 0x1, RZ ;  /* 0x00000001040e7810 */ /* 0x000fc60007ffe0ff */
[----:B------:R-:W5:Y:S01]  /*0350*/  LDL R9, [R9] ;  /* 0x0000000009097983 */ /* 0x000f620000100800 */
[----:B------:R-:W-:-:S03]  /*0360*/  IMAD R12, R12, 0x4, R1 ;  /* 0x000000040c0c7824 */ /* 0x000fc600078e0201 */
[----:B------:R-:W5:Y:S01]  /*0370*/  LDL R10, [R10] ;  /* 0x000000000a0a7983 */ /* 0x000f620000100800 */
[-C--:B------:R-:W-:Y:S01]  /*0380*/  LEA R14, R14, R1.reuse, 0x2 ;  /* 0x000000010e0e7211 */ /* 0x080fe200078e10ff */
[C---:B------:R-:W-:Y:S02]  /*0390*/  IMAD R19, R4.reuse, 0x4, R1 ;  /* 0x0000000404137824 */ /* 0x040fe400078e0201 */
[----:B------:R0:W5:Y:S01]  /*03a0*/  LDL R21, [R12] ;  /* 0x000000000c157983 */ /* 0x0001620000100800 */
[C---:B------:R-:W-:Y:S01]  /*03b0*/  IADD3 R16, PT, PT, R4.reuse, -0x1, RZ ;  /* 0xffffffff04107810 */ /* 0x040fe20007ffe0ff */
[----:B------:R-:W-:Y:S02]  /*03c0*/  VIADD R24, R4, 0xfffffffe ;  /* 0xfffffffe04187836 */ /* 0x000fe40000000000 */
[----:B------:R1:W5:Y:S01]  /*03d0*/  LDL R20, [R14] ;  /* 0x000000000e147983 */ /* 0x0003620000100800 */
[----:B------:R-:W-:Y:S01]  /*03e0*/  LEA R18, R16, R1, 0x2 ;  /* 0x0000000110127211 */ /* 0x000fe200078e10ff */
[----:B------:R-:W-:-:S02]  /*03f0*/  VIADD R16, R4, 0xfffffffd ;  /* 0xfffffffd04107836 */ /* 0x000fc40000000000 */
[----:B------:R-:W5:Y:S01]  /*0400*/  LDL R19, [R19] ;  /* 0x0000000013137983 */ /* 0x000f620000100800 */
[-C--:B------:R-:W-:Y:S01]  /*0410*/  LEA R17, R24, R1.reuse, 0x2 ;  /* 0x0000000118117211 */ /* 0x080fe200078e10ff */
[----:B------:R-:W-:Y:S02]  /*0420*/  VIADD R24, R4, 0xfffffffc ;  /* 0xfffffffc04187836 */ /* 0x000fe40000000000 */
[----:B------:R-:W5:Y:S01]  /*0430*/  LDL R18, [R18] ;  /* 0x0000000012127983 */ /* 0x000f620000100800 */
[-C--:B------:R-:W-:Y:S01]  /*0440*/  LEA R16, R16, R1.reuse, 0x2 ;  /* 0x0000000110107211 */ /* 0x080fe200078e10ff */
[----:B0-----:R-:W-:Y:S02]  /*0450*/  VIADD R12, R4, 0xfffffffb ;  /* 0xfffffffb040c7836 */ /* 0x001fe40000000000 */
[----:B------:R-:W5:Y:S01]  /*0460*/  LDL R17, [R17] ;  /* 0x0000000011117983 */ /* 0x000f620000100800 */
[----:B------:R-:W-:Y:S01]  /*0470*/  LEA R15, R24, R1, 0x2 ;  /* 0x00000001180f7211 */ /* 0x000fe200078e10ff */
[----:B------:R-:W-:-:S02]  /*0480*/  VIADD R24, R4, 0xfffffffa ;  /* 0xfffffffa04187836 */ /* 0x000fc40000000000 */
[----:B------:R-:W5:Y:S01]  /*0490*/  LDL R16, [R16] ;  /* 0x0000000010107983 */ /* 0x000f620000100800 */
[-C--:B-1----:R-:W-:Y:S01]  /*04a0*/  LEA R14, R12, R1.reuse, 0x2 ;  /* 0x000000010c0e7211 */ /* 0x082fe200078e10ff */
[----:B------:R-:W-:Y:S02]  /*04b0*/  VIADD R26, R4, 0xfffffff9 ;  /* 0xfffffff9041a7836 */ /* 0x000fe40000000000 */
[----:B------:R-:W5:Y:S01]  /*04c0*/  LDL R15, [R15] ;  /* 0x000000000f0f7983 */ /* 0x000f620000100800 */
[----:B------:R-:W-:Y:S01]  /*04d0*/  LEA R12, R24, R1, 0x2 ;  /* 0x00000001180c7211 */ /* 0x000fe200078e10ff */
[----:B------:R-:W-:Y:S02]  /*04e0*/  IMAD R13, R26, 0x4, R1 ;  /* 0x000000041a0d7824 */ /* 0x000fe400078e0201 */
[----:B------:R-:W5:Y:S01]  /*04f0*/  LDL R14, [R14] ;  /* 0x000000000e0e7983 */ /* 0x000f620000100800 */
[----:B------:R-:W-:-:S03]  /*0500*/  IADD3 R24, PT, PT, R4, -0x8, RZ ;  /* 0xfffffff804187810 */ /* 0x000fc60007ffe0ff */
[----:B------:R-:W5:Y:S01]  /*0510*/  LDL R12, [R12] ;  /* 0x000000000c0c7983 */ /* 0x000f620000100800 */
[----:B------:R-:W-:-:S03]  /*0520*/  LEA R11, R24, R1, 0x2 ;  /* 0x00000001180b7211 */ /* 0x000fc600078e10ff */
[----:B------:R-:W5:Y:S04]  /*0530*/  LDL R13, [R13] ;  /* 0x000000000d0d7983 */ /* 0x000f680000100800 */
[----:B------:R-:W5:Y:S01]  /*0540*/  LDL R11, [R11] ;  /* 0x000000000b0b7983 */ /* 0x000f620000100800 */
[----:B------:R-:W-:Y:S01]  /*0550*/  IADD3 R5, PT, PT, R5, 0x10, RZ ;  /* 0x0000001005057810 */ /* 0x000fe20007ffe0ff */
[----:B------:R-:W-:-:S03]  /*0560*/  VIADD R4, R4, 0xfffffff0 ;  /* 0xfffffff004047836 */ /* 0x000fc60000000000 */
[----:B------:R-:W-:Y:S01]  /*0570*/  ISETP.NE.AND P0, PT, R5, RZ, PT ;  /* 0x000000ff0500720c */ /* 0x000fe20003f05270 */
[----:B--2---:R-:W-:-:S04]  /*0580*/  IMAD R7, R2, 0xa, R7 ;  /* 0x0000000a02077824 */ /* 0x004fc800078e0207 */
[----:B---3--:R-:W-:-:S04]  /*0590*/  IMAD R7, R7, 0xa, R6 ;  /* 0x0000000a07077824 */ /* 0x008fc800078e0206 */
[----:B----4-:R-:W-:-:S04]  /*05a0*/  IMAD R8, R7, 0xa, R8 ;  /* 0x0000000a07087824 */ /* 0x010fc800078e0208 */
[----:B-----5:R-:W-:-:S04]  /*05b0*/  IMAD R9, R8, 0xa, R9 ;  /* 0x0000000a08097824 */ /* 0x020fc800078e0209 */
[----:B------:R-:W-:-:S04]  /*05c0*/  IMAD R10, R9, 0xa, R10 ;  /* 0x0000000a090a7824 */ /* 0x000fc800078e020a */
        /* <DEDUP_REMOVED lines=10> */
[----:B------:R-:W-:Y:S01]  /*0670*/  IMAD R2, R12, 0xa, R11 ;  /* 0x0000000a0c027824 */ /* 0x000fe200078e020b */
[----:B------:R-:W-:Y:S06]  /*0680*/  @P0 BRA `(.L_x_9) ;  /* 0xfffffff800f40947 */ /* 0x000fec000383ffff */
[----:B------:R-:W-:Y:S05]  /*0690*/  BSYNC.RECONVERGENT B2 ;  /* 0x0000000000027941 */ /* 0x000fea0003800200 */
.L_x_8:
[----:B------:R-:W-:-:S07]  /*06a0*/  IADD3 R4, PT, PT, R4, 0x8, RZ ;  /* 0x0000000804047810 */ /* 0x000fce0007ffe0ff */
.L_x_7:
[----:B------:R-:W-:Y:S05]  /*06b0*/  BSYNC.RECONVERGENT B1 ;  /* 0x0000000000017941 */ /* 0x000fea0003800200 */
.L_x_6:
[----:B------:R-:W-:-:S13]  /*06c0*/  ISETP.NE.AND P0, PT, R22, RZ, PT ;  /* 0x000000ff1600720c */ /* 0x000fda0003f05270 */
[----:B------:R-:W-:Y:S05]  /*06d0*/  @!P0 BRA `(.L_x_5) ;  /* 0x0000000400188947 */ /* 0x000fea0003800000 */
[----:B------:R-:W-:Y:S01]  /*06e0*/  ISETP.GE.U32.AND P0, PT, R22, 0x8, PT ;  /* 0x000000081600780c */ /* 0x000fe20003f06070 */
[----:B------:R-:W-:Y:S01]  /*06f0*/  BSSY.RECONVERGENT B1, `(.L_x_10) ;  /* 0x0000024000017945 */ /* 0x000fe20003800200 */
[----:B------:R-:W-:-:S04]  /*0700*/  LOP3.LUT R7, R3, 0x7, RZ, 0xc0, !PT ;  /* 0x0000000703077812 */ /* 0x000fc800078ec0ff */
[----:B------:R-:W-:-:S07]  /*0710*/  ISETP.NE.AND P1, PT, R7, RZ, PT ;  /* 0x000000ff0700720c */ /* 0x000fce0003f25270 */
[----:B------:R-:W-:Y:S06]  /*0720*/  @!P0 BRA `(.L_x_11) ;  /* 0x0000000000808947 */ /* 0x000fec0003800000 */
[C---:B------:R-:W-:Y:S01]  /*0730*/  IADD3 R6, PT, PT, R4.reuse, -0x1, RZ ;  /* 0xffffffff04067810 */ /* 0x040fe20007ffe0ff */
[C---:B------:R-:W-:Y:S01]  /*0740*/  VIADD R8, R4.reuse, 0xfffffffe ;  /* 0xfffffffe04087836 */ /* 0x040fe20000000000 */
[----:B------:R-:W-:Y:S02]  /*0750*/  IADD3 R10, PT, PT, R4, -0x3, RZ ;  /* 0xfffffffd040a7810 */ /* 0x000fe40007ffe0ff */
[----:B------:R-:W-:Y:S01]  /*0760*/  LEA R6, R6, R1, 0x2 ;  /* 0x0000000106067211 */ /* 0x000fe200078e10ff */
[----:B------:R-:W-:Y:S01]  /*0770*/  IMAD R8, R8, 0x4, R1 ;  /* 0x0000000408087824 */ /* 0x000fe200078e0201 */
[----:B------:R-:W-:-:S03]  /*0780*/  IADD3 R12, PT, PT, R4, -0x4, RZ ;  /* 0xfffffffc040c7810 */ /* 0x000fc60007ffe0ff */
[----:B------:R0:W2:Y:S01]  /*0790*/  LDL R5, [R6] ;  /* 0x0000000006057983 */ /* 0x0000a20000100800 */
[-C--:B------:R-:W-:Y:S01]  /*07a0*/  LEA R10, R10, R1.reuse, 0x2 ;  /* 0x000000010a0a7211 */ /* 0x080fe200078e10ff */
[----:B------:R-:W-:Y:S02]  /*07b0*/  VIADD R14, R4, 0xfffffffb ;  /* 0xfffffffb040e7836 */ /* 0x000fe40000000000 */
[----:B------:R-:W3:Y:S01]  /*07c0*/  LDL R8, [R8] ;  /* 0x0000000008087983 */ /* 0x000ee20000100800 */
[-C--:B------:R-:W-:Y:S01]  /*07d0*/  LEA R12, R12, R1.reuse, 0x2 ;  /* 0x000000010c0c7211 */ /* 0x080fe200078e10ff */
[----:B------:R-:W-:Y:S02]  /*07e0*/  IMAD R14, R14, 0x4, R1 ;  /* 0x000000040e0e7824 */ /* 0x000fe400078e0201 */
[----:B------:R-:W4:Y:S01]  /*07f0*/  LDL R10, [R10] ;  /* 0x000000000a0a7983 */ /* 0x000f220000100800 */
[C---:B------:R-:W-:Y:S02]  /*0800*/  IADD3 R16, PT, PT, R4.reuse, -0x6, RZ ;  /* 0xfffffffa04107810 */ /* 0x040fe40007ffe0ff */
[----:B------:R-:W-:Y:S01]  /*0810*/  IADD3 R18, PT, PT, R4, -0x7, RZ ;  /* 0xfffffff904127810 */ /* 0x000fe20007ffe0ff */
[----:B------:R-:W5:Y:S01]  /*0820*/  LDL R12, [R12] ;  /* 0x000000000c0c7983 */ /* 0x000f620000100800 */
[----:B------:R-:W-:-:S03]  /*0830*/  LEA R16, R16, R1, 0x2 ;  /* 0x0000000110107211 */ /* 0x000fc600078e10ff */
[----:B------:R-:W5:Y:S01]  /*0840*/  LDL R14, [R14] ;  /* 0x000000000e0e7983 */ /* 0x000f620000100800 */
[----:B------:R-:W-:Y:S01]  /*0850*/  IMAD R18, R18, 0x4, R1 ;  /* 0x0000000412127824 */ /* 0x000fe200078e0201 */
[----:B------:R-:W-:Y:S02]  /*0860*/  IADD3 R4, PT, PT, R4, -0x8, RZ ;  /* 0xfffffff804047810 */ /* 0x000fe40007ffe0ff */
[----:B------:R-:W5:Y:S02]  /*0870*/  LDL R16, [R16] ;  /* 0x0000000010107983 */ /* 0x000f640000100800 */
[----:B0-----:R-:W-:Y:S02]  /*0880*/  LEA R6, R4, R1, 0x2 ;  /* 0x0000000104067211 */ /* 0x001fe400078e10ff */
[----:B------:R-:W5:Y:S04]  /*0890*/  LDL R18, [R18] ;  /* 0x0000000012127983 */ /* 0x000f680000100800 */
[----:B------:R-:W5:Y:S01]  /*08a0*/  LDL R6, [R6] ;  /* 0x0000000006067983 */ /* 0x000f620000100800 */
[----:B--2---:R-:W-:-:S04]  /*08b0*/  IMAD R5, R2, 0xa, R5 ;  /* 0x0000000a02057824 */ /* 0x004fc800078e0205 */
[----:B---3--:R-:W-:-:S04]  /*08c0*/  IMAD R5, R5, 0xa, R8 ;  /* 0x0000000a05057824 */ /* 0x008fc800078e0208 */
[----:B----4-:R-:W-:-:S04]  /*08d0*/  IMAD R5, R5, 0xa, R10 ;  /* 0x0000000a05057824 */ /* 0x010fc800078e020a */
[----:B-----5:R-:W-:-:S04]  /*08e0*/  IMAD R5, R5, 0xa, R12 ;  /* 0x0000000a05057824 */ /* 0x020fc800078e020c */
[----:B------:R-:W-:-:S04]  /*08f0*/  IMAD R5, R5, 0xa, R14 ;  /* 0x0000000a05057824 */ /* 0x000fc800078e020e */
[----:B------:R-:W-:-:S04]  /*0900*/  IMAD R5, R5, 0xa, R16 ;  /* 0x0000000a05057824 */ /* 0x000fc800078e0210 */
[----:B------:R-:W-:-:S04]  /*0910*/  IMAD R5, R5, 0xa, R18 ;  /* 0x0000000a05057824 */ /* 0x000fc800078e0212 */
[----:B------:R-:W-:-:S07]  /*0920*/  IMAD R2, R5, 0xa, R6 ;  /* 0x0000000a05027824 */ /* 0x000fce00078e0206 */
.L_x_11:
[----:B------:R-:W-:Y:S05]  /*0930*/  BSYNC.RECONVERGENT B1 ;  /* 0x0000000000017941 */ /* 0x000fea0003800200 */
.L_x_10:
[----:B------:R-:W-:Y:S05]  /*0940*/  @!P1 BRA `(.L_x_5) ;  /* 0x00000000007c9947 */ /* 0x000fea0003800000 */
[----:B------:R-:W-:Y:S01]  /*0950*/  ISETP.GE.U32.AND P0, PT, R7, 0x4, PT ;  /* 0x000000040700780c */ /* 0x000fe20003f06070 */
[----:B------:R-:W-:Y:S01]  /*0960*/  BSSY.RECONVERGENT B1, `(.L_x_12) ;  /* 0x0000014000017945 */ /* 0x000fe20003800200 */
[----:B------:R-:W-:-:S04]  /*0970*/  LOP3.LUT R3, R3, 0x3, RZ, 0xc0, !PT ;  /* 0x0000000303037812 */ /* 0x000fc800078ec0ff */
[----:B------:R-:W-:-:S07]  /*0980*/  ISETP.NE.AND P1, PT, R3, RZ, PT ;  /* 0x000000ff0300720c */ /* 0x000fce0003f25270 */
[----:B------:R-:W-:Y:S06]  /*0990*/  @!P0 BRA `(.L_x_13) ;  /* 0x0000000000408947 */ /* 0x000fec0003800000 */
[C---:B------:R-:W-:Y:S01]  /*09a0*/  VIADD R6, R4.reuse, 0xffffffff ;  /* 0xffffffff04067836 */ /* 0x040fe20000000000 */
[C---:B------:R-:W-:Y:S01]  /*09b0*/  IADD3 R8, PT, PT, R4.reuse, -0x2, RZ ;  /* 0xfffffffe04087810 */ /* 0x040fe20007ffe0ff */
[----:B------:R-:W-:-:S03]  /*09c0*/  VIADD R10, R4, 0xfffffffd ;  /* 0xfffffffd040a7836 */ /* 0x000fc60000000000 */
[-C--:B------:R-:W-:Y:S02]  /*09d0*/  LEA R6, R6, R1.reuse, 0x2 ;  /* 0x0000000106067211 */ /* 0x080fe400078e10ff */
[-C--:B------:R-:W-:Y:S01]  /*09e0*/  LEA R8, R8, R1.reuse, 0x2 ;  /* 0x0000000108087211 */ /* 0x080fe200078e10ff */
[----:B------:R-:W-:Y:S02]  /*09f0*/  VIADD R4, R4, 0xfffffffc ;  /* 0xfffffffc04047836 */ /* 0x000fe40000000000 */
[----:B------:R-:W2:Y:S01]  /*0a00*/  LDL R5, [R6] ;  /* 0x0000000006057983 */ /* 0x000ea20000100800 */
[----:B------:R-:W-:-:S03]  /*0a10*/  LEA R10, R10, R1, 0x2 ;  /* 0x000000010a0a7211 */ /* 0x000fc600078e10ff */
[----:B------:R-:W3:Y:S01]  /*0a20*/  LDL R8, [R8] ;  /* 0x0000000008087983 */ /* 0x000ee20000100800 */
[----:B------:R-:W-:-:S03]  /*0a30*/  LEA R7, R4, R1, 0x2 ;  /* 0x0000000104077211 */ /* 0x000fc600078e10ff */
[----:B------:R-:W4:Y:S04]  /*0a40*/  LDL R10, [R10] ;  /* 0x000000000a0a7983 */ /* 0x000f280000100800 */
[----:B------:R-:W5:Y:S01]  /*0a50*/  LDL R12, [R7] ;  /* 0x00000000070c7983 */ /* 0x000f620000100800 */
[----:B--2---:R-:W-:-:S04]  /*0a60*/  IMAD R5, R2, 0xa, R5 ;  /* 0x0000000a02057824 */ /* 0x004fc800078e0205 */
[----:B---3--:R-:W-:-:S04]  /*0a70*/  IMAD R5, R5, 0xa, R8 ;  /* 0x0000000a05057824 */ /* 0x008fc800078e0208 */
[----:B----4-:R-:W-:-:S04]  /*0a80*/  IMAD R5, R5, 0xa, R10 ;  /* 0x0000000a05057824 */ /* 0x010fc800078e020a */
[----:B-----5:R-:W-:-:S07]  /*0a90*/  IMAD R2, R5, 0xa, R12 ;  /* 0x0000000a05027824 */ /* 0x020fce00078e020c */
.L_x_13:
[----:B------:R-:W-:Y:S05]  /*0aa0*/  BSYNC.RECONVERGENT B1 ;  /* 0x0000000000017941 */ /* 0x000fea0003800200 */
.L_x_12:
[----:B------:R-:W-:Y:S05]  /*0ab0*/  @!P1 BRA `(.L_x_5) ;  /* 0x0000000000209947 */ /* 0x000fea0003800000 */
[----:B------:R-:W-:-:S07]  /*0ac0*/  IADD3 R3, PT, PT, -R3, RZ, RZ ;  /* 0x000000ff03037210 */ /* 0x000fce0007ffe1ff */
.L_x_14:
[----:B------:R-:W-:-:S05]  /*0ad0*/  VIADD R4, R4, 0xffffffff ;  /* 0xffffffff04047836 */ /* 0x000fca0000000000 */
[----:B------:R-:W-:-:S06]  /*0ae0*/  LEA R5, R4, R1, 0x2 ;  /* 0x0000000104057211 */ /* 0x000fcc00078e10ff */
[----:B------:R-:W2:Y:S01]  /*0af0*/  LDL R5, [R5] ;  /* 0x0000000005057983 */ /* 0x000ea20000100800 */
[----:B------:R-:W-:-:S04]  /*0b00*/  IADD3 R3, PT, PT, R3, 0x1, RZ ;  /* 0x0000000103037810 */ /* 0x000fc80007ffe0ff */
[----:B------:R-:W-:Y:S01]  /*0b10*/  ISETP.NE.AND P0, PT, R3, RZ, PT ;  /* 0x000000ff0300720c */ /* 0x000fe20003f05270 */
[----:B--2---:R-:W-:-:S12]  /*0b20*/  IMAD R2, R2, 0xa, R5 ;  /* 0x0000000a02027824 */ /* 0x004fd800078e0205 */
[----:B------:R-:W-:Y:S05]  /*0b30*/  @P0 BRA `(.L_x_14) ;  /* 0xfffffffc00e40947 */ /* 0x000fea000383ffff */
.L_x_5:
[----:B------:R-:W-:Y:S05]  /*0b40*/  BSYNC.RECONVERGENT B0 ;  /* 0x0000000000007941 */ /* 0x000fea0003800200 */
.L_x_4:
[----:B------:R-:W0:Y:S02]  /*0b50*/  LDC.64 R4, c[0x0][0x388] ;  /* 0x0000e200ff047b82 */ /* 0x000e240000000a00 */
[----:B0-----:R-:W-:-:S05]  /*0b60*/  IMAD.WIDE.U32 R4, R0, 0x4, R4 ;  /* 0x0000000400047825 */ /* 0x001fca00078e0004 */
[----:B------:R-:W-:Y:S01]  /*0b70*/  STG.E desc[UR4][R4.64], R2 ;  /* 0x0000000204007986 */ /* 0x000fe2000c101904 */
[----:B------:R-:W-:Y:S05]  /*0b80*/  EXIT ;  /* 0x000000000000794d */ /* 0x000fea0003800000 */
.L_x_15:
[----:B------:R-:W-:-:S00]  /*0b90*/  BRA `(.L_x_15) ;  /* 0xfffffffc00fc7947 */ /* 0x000fc0000383ffff */
[----:B------:R-:W-:-:S00]  /*0ba0*/  NOP ;  /* 0x0000000000007918 */ /* 0x000fc00000000000 */
        /* <DEDUP_REMOVED lines=13> */
.L_x_16:


//--------------------- .nv.shared.reserved.0     --------------------------
	.section	.nv.shared.reserved.0,"aw",@nobits
	.weak		__nv_reservedSMEM_offset_0_alias
	.size		__nv_reservedSMEM_offset_0_alias, 0, 64
	.other		__nv_reservedSMEM_offset_0_alias,@"STO_CUDA_RESERVED_SHARED STV_DEFAULT"
__nv_reservedSMEM_offset_0_alias:
	.zero		0
	.zero		64


//--------------------- .nv.constant0._Z16decimal_to_octalPiS_i --------------------------
	.section	.nv.constant0._Z16decimal_to_octalPiS_i,"a",@progbits
	.sectionflags	@""
	.align	4
.nv.constant0._Z16decimal_to_octalPiS_i:
	.zero		916


//--------------------- SYMBOLS --------------------------

	.type		.nv.reservedSmem.offset0,@object
	.size		.nv.reservedSmem.offset0,0x4
